//
// Generated by NVIDIA NVVM Compiler
//
// Compiler Build ID: CL-36424714
// Cuda compilation tools, release 13.0, V13.0.88
// Based on NVVM 20.0.0
//

.version 9.0
.target sm_100
.address_size 64

	// .globl	main0

.visible .entry main0(
	.param .u64 .ptr .align 1 main0_param_0,
	.param .u64 .ptr .align 1 main0_param_1,
	.param .u64 .ptr .align 1 main0_param_2,
	.param .u64 .ptr .align 1 main0_param_3
)
{
	.reg .pred 	%p<4>;
	.reg .b32 	%r<7>;
	.reg .b64 	%rd<10>;

	ld.param.u64 	%rd1, [main0_param_0];
	ld.param.u64 	%rd3, [main0_param_1];
	ld.param.u64 	%rd2, [main0_param_2];
	cvta.to.global.u64 	%rd4, %rd3;
	mov.u32 	%r2, %ctaid.x;
	mov.u32 	%r3, %ntid.x;
	mov.u32 	%r4, %tid.x;
	mad.lo.s32 	%r1, %r2, %r3, %r4;
	ld.global.u32 	%r5, [%rd4];
	setp.ge.s32 	%p1, %r1, %r5;
	setp.lt.s32 	%p2, %r1, 0;
	or.pred  	%p3, %p2, %p1;
	@%p3 bra 	$L__BB0_2;
	cvta.to.global.u64 	%rd5, %rd1;
	cvta.to.global.u64 	%rd6, %rd2;
	mul.wide.u32 	%rd7, %r1, 4;
	add.s64 	%rd8, %rd5, %rd7;
	ld.global.u32 	%r6, [%rd8];
	add.s64 	%rd9, %rd6, %rd7;
	st.global.u32 	[%rd9], %r6;
$L__BB0_2:
	ret;

}


// ===== COMPILED SASS (sm_100) =====

	.target	sm_100

	.elftype	@"ET_EXEC"


//--------------------- .note.nv.tkinfo           --------------------------
	.section	.note.nv.tkinfo,"",@"SHT_NOTE"
	.sectionflags	@"SHF_NOTE_NV_TKINFO"
	.tkinfo
        /*0018*/ 	.word	0x00000002
        /*0030*/ 	.string	""
        /*0030*/ 	.string	"ptxas"
        /*0030*/ 	.string	"Cuda compilation tools, release 13.0, V13.0.88"
        /*0030*/ 	.string	"Build cuda_13.0.r13.0/compiler.36424714_0"
        /*0030*/ 	.string	"-arch sm_100 -m 64 "



//--------------------- .note.nv.cuinfo           --------------------------
	.section	.note.nv.cuinfo,"",@"SHT_NOTE"
	.sectionflags	@"SHF_NOTE_NV_CUINFO"
        /*0018*/ 	.short	0x0002
        /*001a*/ 	.short	0x0064
        /*001c*/ 	.short	0x0082
	.zero		2


//--------------------- .nv.info                  --------------------------
	.section	.nv.info,"",@"SHT_CUDA_INFO"
	.align	4


	//----- nvinfo : EIATTR_REGCOUNT
	.align		4
        /*0000*/ 	.byte	0x04, 0x2f
        /*0002*/ 	.short	(.L_1 - .L_0)
	.align		4
.L_0:
        /*0004*/ 	.word	index@(main0)
        /*0008*/ 	.word	0x0000000a


	//----- nvinfo : EIATTR_FRAME_SIZE
	.align		4
.L_1:
        /*000c*/ 	.byte	0x04, 0x11
        /*000e*/ 	.short	(.L_3 - .L_2)
	.align		4
.L_2:
        /*0010*/ 	.word	index@(main0)
        /*0014*/ 	.word	0x00000000


	//----- nvinfo : EIATTR_MIN_STACK_SIZE
	.align		4
.L_3:
        /*0018*/ 	.byte	0x04, 0x12
        /*001a*/ 	.short	(.L_5 - .L_4)
	.align		4
.L_4:
        /*001c*/ 	.word	index@(main0)
        /*0020*/ 	.word	0x00000000
.L_5:


//--------------------- .nv.compat                --------------------------
	.section	.nv.compat,"",@"SHT_CUDA_COMPAT_INFO"
	.align	4
        /*0000*/ 	.byte	0x02, 0x09, 0x00, 0x00, 0x02, 0x02, 0x01, 0x00, 0x02, 0x05, 0x05, 0x00, 0x03, 0x07, 0x01, 0x01
        /*0010*/ 	.byte	0x02, 0x03, 0x00, 0x00, 0x02, 0x06, 0x01, 0x00, 0x04, 0x0b, 0x08, 0x00, 0x09, 0x00, 0x00, 0x00
        /*0020*/ 	.byte	0x00, 0x00, 0x00, 0x00


//--------------------- .nv.info.main0            --------------------------
	.section	.nv.info.main0,"",@"SHT_CUDA_INFO"
	.sectionflags	@""
	.align	4


	//----- nvinfo : EIATTR_CUDA_API_VERSION
	.align		4
        /*0000*/ 	.byte	0x04, 0x37
        /*0002*/ 	.short	(.L_7 - .L_6)
.L_6:
        /*0004*/ 	.word	0x00000082


	//----- nvinfo : EIATTR_KPARAM_INFO
	.align		4
.L_7:
        /*0008*/ 	.byte	0x04, 0x17
        /*000a*/ 	.short	(.L_9 - .L_8)
.L_8:
        /*000c*/ 	.word	0x00000000
        /*0010*/ 	.short	0x0003
        /*0012*/ 	.short	0x0018
        /*0014*/ 	.byte	0x00, 0xf5, 0x21, 0x00


	//----- nvinfo : EIATTR_KPARAM_INFO
	.align		4
.L_9:
        /*0018*/ 	.byte	0x04, 0x17
        /*001a*/ 	.short	(.L_11 - .L_10)
.L_10:
        /*001c*/ 	.word	0x00000000
        /*0020*/ 	.short	0x0002
        /*0022*/ 	.short	0x0010
        /*0024*/ 	.byte	0x00, 0xf5, 0x21, 0x00


	//----- nvinfo : EIATTR_KPARAM_INFO
	.align		4
.L_11:
        /*0028*/ 	.byte	0x04, 0x17
        /*002a*/ 	.short	(.L_13 - .L_12)
.L_12:
        /*002c*/ 	.word	0x00000000
        /*0030*/ 	.short	0x0001
        /*0032*/ 	.short	0x0008
        /*0034*/ 	.byte	0x00, 0xf5, 0x21, 0x00


	//----- nvinfo : EIATTR_KPARAM_INFO
	.align		4
.L_13:
        /*0038*/ 	.byte	0x04, 0x17
        /*003a*/ 	.short	(.L_15 - .L_14)
.L_14:
        /*003c*/ 	.word	0x00000000
        /*0040*/ 	.short	0x0000
        /*0042*/ 	.short	0x0000
        /*0044*/ 	.byte	0x00, 0xf5, 0x21, 0x00


	//----- nvinfo : EIATTR_SPARSE_MMA_MASK
	.align		4
.L_15:
        /*0048*/ 	.byte	0x03, 0x50
        /*004a*/ 	.short	0x0000


	//----- nvinfo : EIATTR_MAXREG_COUNT
	.align		4
        /*004c*/ 	.byte	0x03, 0x1b
        /*004e*/ 	.short	0x00ff


	//----- nvinfo : EIATTR_MERCURY_ISA_VERSION
	.align		4
        /*0050*/ 	.byte	0x03, 0x5f
        /*0052*/ 	.short	0x0101


	//----- nvinfo : EIATTR_VRC_CTA_INIT_COUNT
	.align		4
        /*0054*/ 	.byte	0x02, 0x4a
	.zero		1
	.zero		1


	//----- nvinfo : EIATTR_EXIT_INSTR_OFFSETS
	.align		4
        /*0058*/ 	.byte	0x04, 0x1c
        /*005a*/ 	.short	(.L_17 - .L_16)


	//   ....[0]....
.L_16:
        /*005c*/ 	.word	0x000000a0


	//   ....[1]....
        /*0060*/ 	.word	0x00000110


	//----- nvinfo : EIATTR_CBANK_PARAM_SIZE
	.align		4
.L_17:
        /*0064*/ 	.byte	0x03, 0x19
        /*0066*/ 	.short	0x0020


	//----- nvinfo : EIATTR_PARAM_CBANK
	.align		4
        /*0068*/ 	.byte	0x04, 0x0a
        /*006a*/ 	.short	(.L_19 - .L_18)
	.align		4
.L_18:
        /*006c*/ 	.word	index@(.nv.constant0.main0)
        /*0070*/ 	.short	0x0380
        /*0072*/ 	.short	0x0020


	//----- nvinfo : EIATTR_SW_WAR
	.align		4
.L_19:
        /*0074*/ 	.byte	0x04, 0x36
        /*0076*/ 	.short	(.L_21 - .L_20)
.L_20:
        /*0078*/ 	.word	0x00000008
.L_21:


//--------------------- .nv.callgraph             --------------------------
	.section	.nv.callgraph,"",@"SHT_CUDA_CALLGRAPH"
	.align	4
	.sectionentsize	8
	.align		4
        /*0000*/ 	.word	0x00000000
	.align		4
        /*0004*/ 	.word	0xffffffff
	.align		4
        /*0008*/ 	.word	0x00000000
	.align		4
        /*000c*/ 	.word	0xfffffffe
	.align		4
        /*0010*/ 	.word	0x00000000
	.align		4
        /*0014*/ 	.word	0xfffffffd
	.align		4
        /*0018*/ 	.word	0x00000000
	.align		4
        /*001c*/ 	.word	0xfffffffc


//--------------------- .text.main0               --------------------------
	.section	.text.main0,"ax",@progbits
	.align	128
        .global         main0
        .type           main0,@function
        .size           main0,(.L_x_1 - main0)
        .other          main0,@"STO_CUDA_ENTRY STV_DEFAULT"
main0:
.text.main0:
[----:B------:R-:W-:Y:S08]  /*0000*/  LDC R1, c[0x0][0x37c] ;  /* 0x0000df00ff017b82 */ /* 0x000ff00000000800 */
[----:B------:R-:W0:Y:S01]  /*0010*/  LDC.64 R2, c[0x0][0x388] ;  /* 0x0000e200ff027b82 */ /* 0x000e220000000a00 */
[----:B------:R-:W0:Y:S02]  /*0020*/  LDCU.64 UR4, c[0x0][0x358] ;  /* 0x00006b00ff0477ac */ /* 0x000e240008000a00 */
[----:B0-----:R-:W2:Y:S05]  /*0030*/  LDG.E R2, desc[UR4][R2.64] ;  /* 0x0000000402027981 */ /* 0x001eaa000c1e1900 */
[----:B------:R-:W0:Y:S01]  /*0040*/  S2UR UR6, SR_CTAID.X ;  /* 0x00000000000679c3 */ /* 0x000e220000002500 */
[----:B------:R-:W0:Y:S07]  /*0050*/  S2R R0, SR_TID.X ;  /* 0x0000000000007919 */ /* 0x000e2e0000002100 */
[----:B------:R-:W0:Y:S02]  /*0060*/  LDC R7, c[0x0][0x360] ;  /* 0x0000d800ff077b82 */ /* 0x000e240000000800 */
[----:B0-----:R-:W-:-:S05]  /*0070*/  IMAD R7, R7, UR6, R0 ;  /* 0x0000000607077c24 */ /* 0x001fca000f8e0200 */
[----:B--2---:R-:W-:-:S04]  /*0080*/  ISETP.GE.AND P0, PT, R7, R2, PT ;  /* 0x000000020700720c */ /* 0x004fc80003f06270 */
[----:B------:R-:W-:-:S13]  /*0090*/  ISETP.LT.OR P0, PT, R7, RZ, P0 ;  /* 0x000000ff0700720c */ /* 0x000fda0000701670 */
[----:B------:R-:W-:Y:S05]  /*00a0*/  @P0 EXIT ;  /* 0x000000000000094d */ /* 0x000fea0003800000 */
[----:B------:R-:W0:Y:S08]  /*00b0*/  LDC.64 R2, c[0x0][0x380] ;  /* 0x0000e000ff027b82 */ /* 0x000e300000000a00 */
[----:B------:R-:W1:Y:S01]  /*00c0*/  LDC.64 R4, c[0x0][0x390] ;  /* 0x0000e400ff047b82 */ /* 0x000e620000000a00 */
[----:B0-----:R-:W-:-:S06]  /*00d0*/  IMAD.WIDE.U32 R2, R7, 0x4, R2 ;  /* 0x0000000407027825 */ /* 0x001fcc00078e0002 */
[----:B------:R-:W2:Y:S01]  /*00e0*/  LDG.E R3, desc[UR4][R2.64] ;  /* 0x0000000402037981 */ /* 0x000ea2000c1e1900 */
[----:B-1----:R-:W-:-:S05]  /*00f0*/  IMAD.WIDE.U32 R4, R7, 0x4, R4 ;  /* 0x0000000407047825 */ /* 0x002fca00078e0004 */
[----:B--2---:R-:W-:Y:S01]  /*0100*/  STG.E desc[UR4][R4.64], R3 ;  /* 0x0000000304007986 */ /* 0x004fe2000c101904 */
[----:B------:R-:W-:Y:S05]  /*0110*/  EXIT ;  /* 0x000000000000794d */ /* 0x000fea0003800000 */
.L_x_0:
[----:B------:R-:W-:-:S00]  /*0120*/  BRA `(.L_x_0) ;  /* 0xfffffffc00fc7947 */ /* 0x000fc0000383ffff */
[----:B------:R-:W-:-:S00]  /*0130*/  NOP ;  /* 0x0000000000007918 */ /* 0x000fc00000000000 */
        /* <DEDUP_REMOVED lines=12> */
.L_x_1:


//--------------------- .nv.shared.reserved.0     --------------------------
	.section	.nv.shared.reserved.0,"aw",@nobits
	.weak		__nv_reservedSMEM_offset_0_alias
	.size		__nv_reservedSMEM_offset_0_alias, 0, 64
	.other		__nv_reservedSMEM_offset_0_alias,@"STO_CUDA_RESERVED_SHARED STV_DEFAULT"
__nv_reservedSMEM_offset_0_alias:
	.zero		0
	.zero		64


//--------------------- .nv.constant0.main0       --------------------------
	.section	.nv.constant0.main0,"a",@progbits
	.sectionflags	@""
	.align	4
.nv.constant0.main0:
	.zero		928


//--------------------- SYMBOLS --------------------------

	.type		.nv.reservedSmem.offset0,@object
	.size		.nv.reservedSmem.offset0,0x4
